//
// Generated by NVIDIA NVVM Compiler
//
// Compiler Build ID: CL-36424714
// Cuda compilation tools, release 13.0, V13.0.88
// Based on NVVM 20.0.0
//

.version 9.0
.target sm_100
.address_size 64

	// .globl	_Z14kernelFuncSIMDv

.visible .entry _Z14kernelFuncSIMDv()
{


	ret;

}


// ===== COMPILED SASS (sm_100) =====

	.target	sm_100

	.elftype	@"ET_EXEC"


//--------------------- .note.nv.tkinfo           --------------------------
	.section	.note.nv.tkinfo,"",@"SHT_NOTE"
	.sectionflags	@"SHF_NOTE_NV_TKINFO"
	.tkinfo
        /*0018*/ 	.word	0x00000002
        /*0030*/ 	.string	""
        /*0030*/ 	.string	"ptxas"
        /*0030*/ 	.string	"Cuda compilation tools, release 13.0, V13.0.88"
        /*0030*/ 	.string	"Build cuda_13.0.r13.0/compiler.36424714_0"
        /*0030*/ 	.string	"-arch sm_100 -m 64 "



//--------------------- .note.nv.cuinfo           --------------------------
	.section	.note.nv.cuinfo,"",@"SHT_NOTE"
	.sectionflags	@"SHF_NOTE_NV_CUINFO"
        /*0018*/ 	.short	0x0002
        /*001a*/ 	.short	0x0064
        /*001c*/ 	.short	0x0082
	.zero		2


//--------------------- .nv.info                  --------------------------
	.section	.nv.info,"",@"SHT_CUDA_INFO"
	.align	4


	//----- nvinfo : EIATTR_REGCOUNT
	.align		4
        /*0000*/ 	.byte	0x04, 0x2f
        /*0002*/ 	.short	(.L_1 - .L_0)
	.align		4
.L_0:
        /*0004*/ 	.word	index@(_Z14kernelFuncSIMDv)
        /*0008*/ 	.word	0x00000004


	//----- nvinfo : EIATTR_FRAME_SIZE
	.align		4
.L_1:
        /*000c*/ 	.byte	0x04, 0x11
        /*000e*/ 	.short	(.L_3 - .L_2)
	.align		4
.L_2:
        /*0010*/ 	.word	index@(_Z14kernelFuncSIMDv)
        /*0014*/ 	.word	0x00000000


	//----- nvinfo : EIATTR_MIN_STACK_SIZE
	.align		4
.L_3:
        /*0018*/ 	.byte	0x04, 0x12
        /*001a*/ 	.short	(.L_5 - .L_4)
	.align		4
.L_4:
        /*001c*/ 	.word	index@(_Z14kernelFuncSIMDv)
        /*0020*/ 	.word	0x00000000
.L_5:


//--------------------- .nv.compat                --------------------------
	.section	.nv.compat,"",@"SHT_CUDA_COMPAT_INFO"
	.align	4
        /*0000*/ 	.byte	0x02, 0x09, 0x00, 0x00, 0x02, 0x02, 0x01, 0x00, 0x02, 0x05, 0x05, 0x00, 0x03, 0x07, 0x01, 0x01
        /*0010*/ 	.byte	0x02, 0x03, 0x00, 0x00, 0x02, 0x06, 0x01, 0x00, 0x04, 0x0b, 0x08, 0x00, 0x09, 0x00, 0x00, 0x00
        /*0020*/ 	.byte	0x00, 0x00, 0x00, 0x00


//--------------------- .nv.info._Z14kernelFuncSIMDv --------------------------
	.section	.nv.info._Z14kernelFuncSIMDv,"",@"SHT_CUDA_INFO"
	.sectionflags	@""
	.align	4


	//----- nvinfo : EIATTR_CUDA_API_VERSION
	.align		4
        /*0000*/ 	.byte	0x04, 0x37
        /*0002*/ 	.short	(.L_7 - .L_6)
.L_6:
        /*0004*/ 	.word	0x00000082


	//----- nvinfo : EIATTR_SPARSE_MMA_MASK
	.align		4
.L_7:
        /*0008*/ 	.byte	0x03, 0x50
        /*000a*/ 	.short	0x0000


	//----- nvinfo : EIATTR_MAXREG_COUNT
	.align		4
        /*000c*/ 	.byte	0x03, 0x1b
        /*000e*/ 	.short	0x00ff


	//----- nvinfo : EIATTR_MERCURY_ISA_VERSION
	.align		4
        /*0010*/ 	.byte	0x03, 0x5f
        /*0012*/ 	.short	0x0101


	//----- nvinfo : EIATTR_VRC_CTA_INIT_COUNT
	.align		4
        /*0014*/ 	.byte	0x02, 0x4a
	.zero		1
	.zero		1


	//----- nvinfo : EIATTR_EXIT_INSTR_OFFSETS
	.align		4
        /*0018*/ 	.byte	0x04, 0x1c
        /*001a*/ 	.short	(.L_9 - .L_8)


	//   ....[0]....
.L_8:
        /*001c*/ 	.word	0x00000010


	//----- nvinfo : EIATTR_SW_WAR
	.align		4
.L_9:
        /*0020*/ 	.byte	0x04, 0x36
        /*0022*/ 	.short	(.L_11 - .L_10)
.L_10:
        /*0024*/ 	.word	0x00000008
.L_11:


//--------------------- .nv.callgraph             --------------------------
	.section	.nv.callgraph,"",@"SHT_CUDA_CALLGRAPH"
	.align	4
	.sectionentsize	8
	.align		4
        /*0000*/ 	.word	0x00000000
	.align		4
        /*0004*/ 	.word	0xffffffff
	.align		4
        /*0008*/ 	.word	0x00000000
	.align		4
        /*000c*/ 	.word	0xfffffffe
	.align		4
        /*0010*/ 	.word	0x00000000
	.align		4
        /*0014*/ 	.word	0xfffffffd
	.align		4
        /*0018*/ 	.word	0x00000000
	.align		4
        /*001c*/ 	.word	0xfffffffc


//--------------------- .text._Z14kernelFuncSIMDv --------------------------
	.section	.text._Z14kernelFuncSIMDv,"ax",@progbits
	.align	128
        .global         _Z14kernelFuncSIMDv
        .type           _Z14kernelFuncSIMDv,@function
        .size           _Z14kernelFuncSIMDv,(.L_x_1 - _Z14kernelFuncSIMDv)
        .other          _Z14kernelFuncSIMDv,@"STO_CUDA_ENTRY STV_DEFAULT"
_Z14kernelFuncSIMDv:
.text._Z14kernelFuncSIMDv:
[----:B------:R-:W-:Y:S01]  /*0000*/  LDC R1, c[0x0][0x37c] ;  /* 0x0000df00ff017b82 */ /* 0x000fe20000000800 */
[----:B------:R-:W-:Y:S05]  /*0010*/  EXIT ;  /* 0x000000000000794d */ /* 0x000fea0003800000 */
.L_x_0:
[----:B------:R-:W-:-:S00]  /*0020*/  BRA `(.L_x_0) ;  /* 0xfffffffc00fc7947 */ /* 0x000fc0000383ffff */
[----:B------:R-:W-:-:S00]  /*0030*/  NOP ;  /* 0x0000000000007918 */ /* 0x000fc00000000000 */
        /* <DEDUP_REMOVED lines=12> */
.L_x_1:


//--------------------- .nv.shared.reserved.0     --------------------------
	.section	.nv.shared.reserved.0,"aw",@nobits
	.weak		__nv_reservedSMEM_offset_0_alias
	.size		__nv_reservedSMEM_offset_0_alias, 0, 64
	.other		__nv_reservedSMEM_offset_0_alias,@"STO_CUDA_RESERVED_SHARED STV_DEFAULT"
__nv_reservedSMEM_offset_0_alias:
	.zero		0
	.zero		64


//--------------------- .nv.constant0._Z14kernelFuncSIMDv --------------------------
	.section	.nv.constant0._Z14kernelFuncSIMDv,"a",@progbits
	.sectionflags	@""
	.align	4
.nv.constant0._Z14kernelFuncSIMDv:
	.zero		896


//--------------------- SYMBOLS --------------------------

	.type		.nv.reservedSmem.offset0,@object
	.size		.nv.reservedSmem.offset0,0x4
